//
// Generated by NVIDIA NVVM Compiler
//
// Compiler Build ID: CL-36424714
// Cuda compilation tools, release 13.0, V13.0.88
// Based on NVVM 20.0.0
//

.version 9.0
.target sm_100
.address_size 64

	// .globl	Grid

.visible .entry Grid(
	.param .u64 .ptr .align 1 Grid_param_0,
	.param .u64 .ptr .align 1 Grid_param_1,
	.param .u64 .ptr .align 1 Grid_param_2
)
{
	.reg .b32 	%r<5>;
	.reg .b64 	%rd<11>;

	ld.param.u64 	%rd1, [Grid_param_0];
	ld.param.u64 	%rd2, [Grid_param_1];
	ld.param.u64 	%rd3, [Grid_param_2];
	cvta.to.global.u64 	%rd4, %rd3;
	cvta.to.global.u64 	%rd5, %rd2;
	cvta.to.global.u64 	%rd6, %rd1;
	mov.u32 	%r1, %ntid.x;
	mov.u32 	%r2, %ctaid.x;
	mov.u32 	%r3, %tid.x;
	mad.lo.s32 	%r4, %r1, %r2, %r3;
	mul.wide.s32 	%rd7, %r4, 4;
	add.s64 	%rd8, %rd6, %rd7;
	st.global.u32 	[%rd8], %r1;
	add.s64 	%rd9, %rd5, %rd7;
	st.global.u32 	[%rd9], %r2;
	add.s64 	%rd10, %rd4, %rd7;
	st.global.u32 	[%rd10], %r3;
	ret;

}


// ===== COMPILED SASS (sm_100) =====

	.target	sm_100

	.elftype	@"ET_EXEC"


//--------------------- .note.nv.tkinfo           --------------------------
	.section	.note.nv.tkinfo,"",@"SHT_NOTE"
	.sectionflags	@"SHF_NOTE_NV_TKINFO"
	.tkinfo
        /*0018*/ 	.word	0x00000002
        /*0030*/ 	.string	""
        /*0030*/ 	.string	"ptxas"
        /*0030*/ 	.string	"Cuda compilation tools, release 13.0, V13.0.88"
        /*0030*/ 	.string	"Build cuda_13.0.r13.0/compiler.36424714_0"
        /*0030*/ 	.string	"-arch sm_100 -m 64 "



//--------------------- .note.nv.cuinfo           --------------------------
	.section	.note.nv.cuinfo,"",@"SHT_NOTE"
	.sectionflags	@"SHF_NOTE_NV_CUINFO"
        /*0018*/ 	.short	0x0002
        /*001a*/ 	.short	0x0064
        /*001c*/ 	.short	0x0082
	.zero		2


//--------------------- .nv.info                  --------------------------
	.section	.nv.info,"",@"SHT_CUDA_INFO"
	.align	4


	//----- nvinfo : EIATTR_REGCOUNT
	.align		4
        /*0000*/ 	.byte	0x04, 0x2f
        /*0002*/ 	.short	(.L_1 - .L_0)
	.align		4
.L_0:
        /*0004*/ 	.word	index@(Grid)
        /*0008*/ 	.word	0x00000010


	//----- nvinfo : EIATTR_FRAME_SIZE
	.align		4
.L_1:
        /*000c*/ 	.byte	0x04, 0x11
        /*000e*/ 	.short	(.L_3 - .L_2)
	.align		4
.L_2:
        /*0010*/ 	.word	index@(Grid)
        /*0014*/ 	.word	0x00000000


	//----- nvinfo : EIATTR_MIN_STACK_SIZE
	.align		4
.L_3:
        /*0018*/ 	.byte	0x04, 0x12
        /*001a*/ 	.short	(.L_5 - .L_4)
	.align		4
.L_4:
        /*001c*/ 	.word	index@(Grid)
        /*0020*/ 	.word	0x00000000
.L_5:


//--------------------- .nv.compat                --------------------------
	.section	.nv.compat,"",@"SHT_CUDA_COMPAT_INFO"
	.align	4
        /*0000*/ 	.byte	0x02, 0x09, 0x00, 0x00, 0x02, 0x02, 0x01, 0x00, 0x02, 0x05, 0x05, 0x00, 0x03, 0x07, 0x01, 0x01
        /*0010*/ 	.byte	0x02, 0x03, 0x00, 0x00, 0x02, 0x06, 0x01, 0x00, 0x04, 0x0b, 0x08, 0x00, 0x09, 0x00, 0x00, 0x00
        /*0020*/ 	.byte	0x00, 0x00, 0x00, 0x00


//--------------------- .nv.info.Grid             --------------------------
	.section	.nv.info.Grid,"",@"SHT_CUDA_INFO"
	.sectionflags	@""
	.align	4


	//----- nvinfo : EIATTR_CUDA_API_VERSION
	.align		4
        /*0000*/ 	.byte	0x04, 0x37
        /*0002*/ 	.short	(.L_7 - .L_6)
.L_6:
        /*0004*/ 	.word	0x00000082


	//----- nvinfo : EIATTR_KPARAM_INFO
	.align		4
.L_7:
        /*0008*/ 	.byte	0x04, 0x17
        /*000a*/ 	.short	(.L_9 - .L_8)
.L_8:
        /*000c*/ 	.word	0x00000000
        /*0010*/ 	.short	0x0002
        /*0012*/ 	.short	0x0010
        /*0014*/ 	.byte	0x00, 0xf5, 0x21, 0x00


	//----- nvinfo : EIATTR_KPARAM_INFO
	.align		4
.L_9:
        /*0018*/ 	.byte	0x04, 0x17
        /*001a*/ 	.short	(.L_11 - .L_10)
.L_10:
        /*001c*/ 	.word	0x00000000
        /*0020*/ 	.short	0x0001
        /*0022*/ 	.short	0x0008
        /*0024*/ 	.byte	0x00, 0xf5, 0x21, 0x00


	//----- nvinfo : EIATTR_KPARAM_INFO
	.align		4
.L_11:
        /*0028*/ 	.byte	0x04, 0x17
        /*002a*/ 	.short	(.L_13 - .L_12)
.L_12:
        /*002c*/ 	.word	0x00000000
        /*0030*/ 	.short	0x0000
        /*0032*/ 	.short	0x0000
        /*0034*/ 	.byte	0x00, 0xf5, 0x21, 0x00


	//----- nvinfo : EIATTR_SPARSE_MMA_MASK
	.align		4
.L_13:
        /*0038*/ 	.byte	0x03, 0x50
        /*003a*/ 	.short	0x0000


	//----- nvinfo : EIATTR_MAXREG_COUNT
	.align		4
        /*003c*/ 	.byte	0x03, 0x1b
        /*003e*/ 	.short	0x00ff


	//----- nvinfo : EIATTR_MERCURY_ISA_VERSION
	.align		4
        /*0040*/ 	.byte	0x03, 0x5f
        /*0042*/ 	.short	0x0101


	//----- nvinfo : EIATTR_VRC_CTA_INIT_COUNT
	.align		4
        /*0044*/ 	.byte	0x02, 0x4a
	.zero		1
	.zero		1


	//----- nvinfo : EIATTR_EXIT_INSTR_OFFSETS
	.align		4
        /*0048*/ 	.byte	0x04, 0x1c
        /*004a*/ 	.short	(.L_15 - .L_14)


	//   ....[0]....
.L_14:
        /*004c*/ 	.word	0x000000f0


	//----- nvinfo : EIATTR_CBANK_PARAM_SIZE
	.align		4
.L_15:
        /*0050*/ 	.byte	0x03, 0x19
        /*0052*/ 	.short	0x0018


	//----- nvinfo : EIATTR_PARAM_CBANK
	.align		4
        /*0054*/ 	.byte	0x04, 0x0a
        /*0056*/ 	.short	(.L_17 - .L_16)
	.align		4
.L_16:
        /*0058*/ 	.word	index@(.nv.constant0.Grid)
        /*005c*/ 	.short	0x0380
        /*005e*/ 	.short	0x0018


	//----- nvinfo : EIATTR_SW_WAR
	.align		4
.L_17:
        /*0060*/ 	.byte	0x04, 0x36
        /*0062*/ 	.short	(.L_19 - .L_18)
.L_18:
        /*0064*/ 	.word	0x00000008
.L_19:


//--------------------- .nv.callgraph             --------------------------
	.section	.nv.callgraph,"",@"SHT_CUDA_CALLGRAPH"
	.align	4
	.sectionentsize	8
	.align		4
        /*0000*/ 	.word	0x00000000
	.align		4
        /*0004*/ 	.word	0xffffffff
	.align		4
        /*0008*/ 	.word	0x00000000
	.align		4
        /*000c*/ 	.word	0xfffffffe
	.align		4
        /*0010*/ 	.word	0x00000000
	.align		4
        /*0014*/ 	.word	0xfffffffd
	.align		4
        /*0018*/ 	.word	0x00000000
	.align		4
        /*001c*/ 	.word	0xfffffffc


//--------------------- .text.Grid                --------------------------
	.section	.text.Grid,"ax",@progbits
	.align	128
        .global         Grid
        .type           Grid,@function
        .size           Grid,(.L_x_1 - Grid)
        .other          Grid,@"STO_CUDA_ENTRY STV_DEFAULT"
Grid:
.text.Grid:
[----:B------:R-:W-:Y:S01]  /*0000*/  LDC R1, c[0x0][0x37c] ;  /* 0x0000df00ff017b82 */ /* 0x000fe20000000800 */
[----:B------:R-:W0:Y:S07]  /*0010*/  S2R R0, SR_CTAID.X ;  /* 0x0000000000007919 */ /* 0x000e2e0000002500 */
[----:B------:R-:W0:Y:S01]  /*0020*/  LDC R11, c[0x0][0x360] ;  /* 0x0000d800ff0b7b82 */ /* 0x000e220000000800 */
[----:B------:R-:W1:Y:S01]  /*0030*/  LDCU.64 UR4, c[0x0][0x358] ;  /* 0x00006b00ff0477ac */ /* 0x000e620008000a00 */
[----:B------:R-:W0:Y:S06]  /*0040*/  S2R R13, SR_TID.X ;  /* 0x00000000000d7919 */ /* 0x000e2c0000002100 */
[----:B------:R-:W2:Y:S08]  /*0050*/  LDC.64 R2, c[0x0][0x380] ;  /* 0x0000e000ff027b82 */ /* 0x000eb00000000a00 */
[----:B------:R-:W3:Y:S08]  /*0060*/  LDC.64 R4, c[0x0][0x388] ;  /* 0x0000e200ff047b82 */ /* 0x000ef00000000a00 */
[----:B------:R-:W4:Y:S01]  /*0070*/  LDC.64 R6, c[0x0][0x390] ;  /* 0x0000e400ff067b82 */ /* 0x000f220000000a00 */
[----:B0-----:R-:W-:-:S04]  /*0080*/  IMAD R9, R11, R0, R13 ;  /* 0x000000000b097224 */ /* 0x001fc800078e020d */
[----:B--2---:R-:W-:-:S04]  /*0090*/  IMAD.WIDE R2, R9, 0x4, R2 ;  /* 0x0000000409027825 */ /* 0x004fc800078e0202 */
[C---:B---3--:R-:W-:Y:S01]  /*00a0*/  IMAD.WIDE R4, R9.reuse, 0x4, R4 ;  /* 0x0000000409047825 */ /* 0x048fe200078e0204 */
[----:B-1----:R-:W-:Y:S03]  /*00b0*/  STG.E desc[UR4][R2.64], R11 ;  /* 0x0000000b02007986 */ /* 0x002fe6000c101904 */
[----:B----4-:R-:W-:Y:S01]  /*00c0*/  IMAD.WIDE R6, R9, 0x4, R6 ;  /* 0x0000000409067825 */ /* 0x010fe200078e0206 */
[----:B------:R-:W-:Y:S04]  /*00d0*/  STG.E desc[UR4][R4.64], R0 ;  /* 0x0000000004007986 */ /* 0x000fe8000c101904 */
[----:B------:R-:W-:Y:S01]  /*00e0*/  STG.E desc[UR4][R6.64], R13 ;  /* 0x0000000d06007986 */ /* 0x000fe2000c101904 */
[----:B------:R-:W-:Y:S05]  /*00f0*/  EXIT ;  /* 0x000000000000794d */ /* 0x000fea0003800000 */
.L_x_0:
[----:B------:R-:W-:-:S00]  /*0100*/  BRA `(.L_x_0) ;  /* 0xfffffffc00fc7947 */ /* 0x000fc0000383ffff */
[----:B------:R-:W-:-:S00]  /*0110*/  NOP ;  /* 0x0000000000007918 */ /* 0x000fc00000000000 */
        /* <DEDUP_REMOVED lines=14> */
.L_x_1:


//--------------------- .nv.shared.reserved.0     --------------------------
	.section	.nv.shared.reserved.0,"aw",@nobits
	.weak		__nv_reservedSMEM_offset_0_alias
	.size		__nv_reservedSMEM_offset_0_alias, 0, 64
	.other		__nv_reservedSMEM_offset_0_alias,@"STO_CUDA_RESERVED_SHARED STV_DEFAULT"
__nv_reservedSMEM_offset_0_alias:
	.zero		0
	.zero		64


//--------------------- .nv.constant0.Grid        --------------------------
	.section	.nv.constant0.Grid,"a",@progbits
	.sectionflags	@""
	.align	4
.nv.constant0.Grid:
	.zero		920


//--------------------- SYMBOLS --------------------------

	.type		.nv.reservedSmem.offset0,@object
	.size		.nv.reservedSmem.offset0,0x4
